	.headerflags	@"EF_CUDA_TEXMODE_UNIFIED EF_CUDA_64BIT_ADDRESS EF_CUDA_ACCELERATORS EF_CUDA_SM90 EF_CUDA_VIRTUAL_SM(EF_CUDA_SM90)"
	.elftype	@"ET_EXEC"


//--------------------- .nv.info                  --------------------------
	.section	.nv.info,"",@"SHT_CUDA_INFO"
	.align	4


	//----- nvinfo : EIATTR_REGCOUNT
	.align		4
        /*0000*/ 	.byte	0x04, 0x2f
        /*0002*/ 	.short	(.L_1 - .L_0)
	.align		4
.L_0:
        /*0004*/ 	.word	index@(triton_poi_fused_cat_19)
        /*0008*/ 	.word	0x0000001c


	//----- nvinfo : EIATTR_MIN_STACK_SIZE
	.align		4
.L_1:
        /*000c*/ 	.byte	0x04, 0x12
        /*000e*/ 	.short	(.L_3 - .L_2)
	.align		4
.L_2:
        /*0010*/ 	.word	index@(triton_poi_fused_cat_19)
        /*0014*/ 	.word	0x00000000


	//----- nvinfo : EIATTR_FRAME_SIZE
	.align		4
.L_3:
        /*0018*/ 	.byte	0x04, 0x11
        /*001a*/ 	.short	(.L_5 - .L_4)
	.align		4
.L_4:
        /*001c*/ 	.word	index@(triton_poi_fused_cat_19)
        /*0020*/ 	.word	0x00000000


	//----- nvinfo : EIATTR_MIN_STACK_SIZE
	.align		4
.L_5:
        /*0024*/ 	.byte	0x04, 0x12
        /*0026*/ 	.short	(.L_7 - .L_6)
	.align		4
.L_6:
        /*0028*/ 	.word	index@(triton_poi_fused_cat_19)
        /*002c*/ 	.word	0x00000000
.L_7:


//--------------------- .nv.info.triton_poi_fused_cat_19 --------------------------
	.section	.nv.info.triton_poi_fused_cat_19,"",@"SHT_CUDA_INFO"
	.sectionflags	@""
	.align	4


	//----- nvinfo : EIATTR_CUDA_API_VERSION
	.align		4
        /*0000*/ 	.byte	0x04, 0x37
        /*0002*/ 	.short	(.L_9 - .L_8)
.L_8:
        /*0004*/ 	.word	0x0000007c


	//----- nvinfo : EIATTR_KPARAM_INFO
	.align		4
.L_9:
        /*0008*/ 	.byte	0x04, 0x17
        /*000a*/ 	.short	(.L_11 - .L_10)
.L_10:
        /*000c*/ 	.word	0x00000000
        /*0010*/ 	.short	0x0009
        /*0012*/ 	.short	0x0048
        /*0014*/ 	.byte	0x00, 0xf0, 0x11, 0x00


	//----- nvinfo : EIATTR_KPARAM_INFO
	.align		4
.L_11:
        /*0018*/ 	.byte	0x04, 0x17
        /*001a*/ 	.short	(.L_13 - .L_12)
.L_12:
        /*001c*/ 	.word	0x00000000
        /*0020*/ 	.short	0x0008
        /*0022*/ 	.short	0x0040
        /*0024*/ 	.byte	0x00, 0xf4, 0x21, 0x00


	//----- nvinfo : EIATTR_KPARAM_INFO
	.align		4
.L_13:
        /*0028*/ 	.byte	0x04, 0x17
        /*002a*/ 	.short	(.L_15 - .L_14)
.L_14:
        /*002c*/ 	.word	0x00000000
        /*0030*/ 	.short	0x0007
        /*0032*/ 	.short	0x0038
        /*0034*/ 	.byte	0x00, 0xf4, 0x21, 0x00


	//----- nvinfo : EIATTR_KPARAM_INFO
	.align		4
.L_15:
        /*0038*/ 	.byte	0x04, 0x17
        /*003a*/ 	.short	(.L_17 - .L_16)
.L_16:
        /*003c*/ 	.word	0x00000000
        /*0040*/ 	.short	0x0006
        /*0042*/ 	.short	0x0030
        /*0044*/ 	.byte	0x00, 0xf4, 0x21, 0x00


	//----- nvinfo : EIATTR_KPARAM_INFO
	.align		4
.L_17:
        /*0048*/ 	.byte	0x04, 0x17
        /*004a*/ 	.short	(.L_19 - .L_18)
.L_18:
        /*004c*/ 	.word	0x00000000
        /*0050*/ 	.short	0x0005
        /*0052*/ 	.short	0x0028
        /*0054*/ 	.byte	0x00, 0xf4, 0x21, 0x00


	//----- nvinfo : EIATTR_KPARAM_INFO
	.align		4
.L_19:
        /*0058*/ 	.byte	0x04, 0x17
        /*005a*/ 	.short	(.L_21 - .L_20)
.L_20:
        /*005c*/ 	.word	0x00000000
        /*0060*/ 	.short	0x0004
        /*0062*/ 	.short	0x0020
        /*0064*/ 	.byte	0x00, 0xf4, 0x21, 0x00


	//----- nvinfo : EIATTR_KPARAM_INFO
	.align		4
.L_21:
        /*0068*/ 	.byte	0x04, 0x17
        /*006a*/ 	.short	(.L_23 - .L_22)
.L_22:
        /*006c*/ 	.word	0x00000000
        /*0070*/ 	.short	0x0003
        /*0072*/ 	.short	0x0018
        /*0074*/ 	.byte	0x00, 0xf4, 0x21, 0x00


	//----- nvinfo : EIATTR_KPARAM_INFO
	.align		4
.L_23:
        /*0078*/ 	.byte	0x04, 0x17
        /*007a*/ 	.short	(.L_25 - .L_24)
.L_24:
        /*007c*/ 	.word	0x00000000
        /*0080*/ 	.short	0x0002
        /*0082*/ 	.short	0x0010
        /*0084*/ 	.byte	0x00, 0xf4, 0x21, 0x00


	//----- nvinfo : EIATTR_KPARAM_INFO
	.align		4
.L_25:
        /*0088*/ 	.byte	0x04, 0x17
        /*008a*/ 	.short	(.L_27 - .L_26)
.L_26:
        /*008c*/ 	.word	0x00000000
        /*0090*/ 	.short	0x0001
        /*0092*/ 	.short	0x0008
        /*0094*/ 	.byte	0x00, 0xf4, 0x21, 0x00


	//----- nvinfo : EIATTR_KPARAM_INFO
	.align		4
.L_27:
        /*0098*/ 	.byte	0x04, 0x17
        /*009a*/ 	.short	(.L_29 - .L_28)
.L_28:
        /*009c*/ 	.word	0x00000000
        /*00a0*/ 	.short	0x0000
        /*00a2*/ 	.short	0x0000
        /*00a4*/ 	.byte	0x00, 0xf4, 0x21, 0x00


	//----- nvinfo : EIATTR_SPARSE_MMA_MASK
	.align		4
.L_29:
        /*00a8*/ 	.byte	0x03, 0x50
        /*00aa*/ 	.short	0x0000


	//----- nvinfo : EIATTR_MAXREG_COUNT
	.align		4
        /*00ac*/ 	.byte	0x03, 0x1b
        /*00ae*/ 	.short	0x00ff


	//----- nvinfo : EIATTR_EXIT_INSTR_OFFSETS
	.align		4
        /*00b0*/ 	.byte	0x04, 0x1c
        /*00b2*/ 	.short	(.L_31 - .L_30)


	//   ....[0]....
.L_30:
        /*00b4*/ 	.word	0x00000980


	//----- nvinfo : EIATTR_REQNTID
	.align		4
.L_31:
        /*00b8*/ 	.byte	0x04, 0x10
        /*00ba*/ 	.short	(.L_33 - .L_32)
.L_32:
        /*00bc*/ 	.word	0x00000100
        /*00c0*/ 	.word	0x00000001
        /*00c4*/ 	.word	0x00000001


	//----- nvinfo : EIATTR_CBANK_PARAM_SIZE
	.align		4
.L_33:
        /*00c8*/ 	.byte	0x03, 0x19
        /*00ca*/ 	.short	0x004c


	//----- nvinfo : EIATTR_PARAM_CBANK
	.align		4
        /*00cc*/ 	.byte	0x04, 0x0a
        /*00ce*/ 	.short	(.L_35 - .L_34)
	.align		4
.L_34:
        /*00d0*/ 	.word	index@(.nv.constant0.triton_poi_fused_cat_19)
        /*00d4*/ 	.short	0x0210
        /*00d6*/ 	.short	0x004c


	//----- nvinfo : EIATTR_SW_WAR
	.align		4
.L_35:
        /*00d8*/ 	.byte	0x04, 0x36
        /*00da*/ 	.short	(.L_37 - .L_36)
.L_36:
        /*00dc*/ 	.word	0x00000008
.L_37:


//--------------------- .nv.callgraph             --------------------------
	.section	.nv.callgraph,"",@"SHT_CUDA_CALLGRAPH"
	.align	4
	.sectionentsize	8
	.align		4
        /*0000*/ 	.word	0x00000000
	.align		4
        /*0004*/ 	.word	0xffffffff
	.align		4
        /*0008*/ 	.word	0x00000000
	.align		4
        /*000c*/ 	.word	0xfffffffe
	.align		4
        /*0010*/ 	.word	0x00000000
	.align		4
        /*0014*/ 	.word	0xfffffffd
	.align		4
        /*0018*/ 	.word	0x00000000
	.align		4
        /*001c*/ 	.word	0xfffffffc


//--------------------- .text.triton_poi_fused_cat_19 --------------------------
	.section	.text.triton_poi_fused_cat_19,"ax",@progbits
	.align	128
        .global         triton_poi_fused_cat_19
        .type           triton_poi_fused_cat_19,@function
        .size           triton_poi_fused_cat_19,(.L_x_1 - triton_poi_fused_cat_19)
        .other          triton_poi_fused_cat_19,@"STO_CUDA_ENTRY STV_DEFAULT"
triton_poi_fused_cat_19:
.text.triton_poi_fused_cat_19:
[----:B------:R-:W-:Y:S01]  /*0000*/  LDC R1, c[0x0][0x28] ;  /* 0x00000a00ff017b82 */ /* 0x000fe20000000800 */
[----:B------:R-:W1:Y:S07]  /*0010*/  S2R R0, SR_TID.X ;  /* 0x0000000000007919 */ /* 0x000e6e0000002100 */
[----:B------:R-:W2:Y:S01]  /*0020*/  LDC.64 R4, c[0x0][0x218] ;  /* 0x00008600ff047b82 */ /* 0x000ea20000000a00 */
[----:B------:R-:W-:Y:S01]  /*0030*/  CS2R R14, SRZ ;  /* 0x00000000000e7805 */ /* 0x000fe2000001ff00 */
[----:B------:R-:W-:Y:S01]  /*0040*/  ULDC.64 UR4, c[0x0][0x208] ;  /* 0x0000820000047ab9 */ /* 0x000fe20000000a00 */
[----:B------:R-:W3:Y:S05]  /*0050*/  S2R R3, SR_CTAID.X ;  /* 0x0000000000037919 */ /* 0x000eea0000002500 */
[----:B------:R-:W4:Y:S08]  /*0060*/  LDC.64 R8, c[0x0][0x220] ;  /* 0x00008800ff087b82 */ /* 0x000f300000000a00 */
[----:B------:R-:W5:Y:S01]  /*0070*/  LDC.64 R22, c[0x0][0x230] ;  /* 0x00008c00ff167b82 */ /* 0x000f620000000a00 */
[----:B------:R-:W-:Y:S01]  /*0080*/  CS2R R10, SRZ ;  /* 0x00000000000a7805 */ /* 0x000fe2000001ff00 */
[----:B------:R-:W-:Y:S01]  /*0090*/  ULDC.64 UR6, c[0x0][0x228] ;  /* 0x00008a0000067ab9 */ /* 0x000fe20000000a00 */
[----:B-1----:R-:W-:-:S05]  /*00a0*/  IMAD.SHL.U32 R0, R0, 0x2, RZ ;  /* 0x0000000200007824 */ /* 0x002fca00078e00ff */
[----:B------:R-:W-:-:S05]  /*00b0*/  LOP3.LUT R0, R0, 0x1fe, RZ, 0xc0, !PT ;  /* 0x000001fe00007812 */ /* 0x000fca00078ec0ff */
[----:B---3--:R-:W-:-:S05]  /*00c0*/  IMAD R3, R3, 0x200, R0 ;  /* 0x0000020003037824 */ /* 0x008fca00078e0200 */
[----:B------:R-:W-:-:S04]  /*00d0*/  SHF.R.S32.HI R0, RZ, 0x1f, R3 ;  /* 0x0000001fff007819 */ /* 0x000fc80000011403 */
[CC--:B------:R-:W-:Y:S02]  /*00e0*/  LEA.HI R2, R0.reuse, R3.reuse, RZ, 0xa ;  /* 0x0000000300027211 */ /* 0x0c0fe400078f50ff */
[----:B------:R-:W-:Y:S02]  /*00f0*/  LEA.HI R0, R0, R3, RZ, 0x5 ;  /* 0x0000000300007211 */ /* 0x000fe400078f28ff */
[----:B------:R-:W-:Y:S02]  /*0100*/  SHF.R.S32.HI R13, RZ, 0xa, R2 ;  /* 0x0000000aff0d7819 */ /* 0x000fe40000011402 */
[----:B------:R-:W-:Y:S02]  /*0110*/  SHF.R.S32.HI R12, RZ, 0x5, R0 ;  /* 0x00000005ff0c7819 */ /* 0x000fe40000011400 */
[----:B------:R-:W-:Y:S01]  /*0120*/  LOP3.LUT R0, R0, 0xffffffe0, RZ, 0xc0, !PT ;  /* 0xffffffe000007812 */ /* 0x000fe200078ec0ff */
[----:B------:R-:W-:-:S05]  /*0130*/  IMAD.HI R6, R13, 0x2aaaaaab, RZ ;  /* 0x2aaaaaab0d067827 */ /* 0x000fca00078e02ff */
[----:B------:R-:W-:-:S04]  /*0140*/  SHF.R.U32.HI R7, RZ, 0x1f, R6 ;  /* 0x0000001fff077819 */ /* 0x000fc80000011606 */
[----:B------:R-:W-:Y:S02]  /*0150*/  LEA.HI R6, R6, R7, RZ, 0x1e ;  /* 0x0000000706067211 */ /* 0x000fe400078ff0ff */
[----:B------:R-:W-:-:S03]  /*0160*/  LEA.HI R7, R12, R12, RZ, 0x5 ;  /* 0x0000000c0c077211 */ /* 0x000fc600078f28ff */
[----:B------:R-:W-:Y:S01]  /*0170*/  IMAD R13, R6, -0x18, R13 ;  /* 0xffffffe8060d7824 */ /* 0x000fe200078e020d */
[----:B------:R-:W-:-:S04]  /*0180*/  LOP3.LUT R7, R7, 0xffffffe0, RZ, 0xc0, !PT ;  /* 0xffffffe007077812 */ /* 0x000fc800078ec0ff */
[----:B------:R-:W-:Y:S01]  /*0190*/  ISETP.GE.AND P0, PT, R13, 0xc, PT ;  /* 0x0000000c0d00780c */ /* 0x000fe20003f06270 */
[----:B------:R-:W-:-:S04]  /*01a0*/  IMAD.IADD R12, R12, 0x1, -R7 ;  /* 0x000000010c0c7824 */ /* 0x000fc800078e0a07 */
[----:B--2---:R-:W-:Y:S01]  /*01b0*/  IMAD.WIDE R16, R12, 0x8, R4 ;  /* 0x000000080c107825 */ /* 0x004fe200078e0204 */
[----:B------:R-:W-:-:S03]  /*01c0*/  CS2R R4, SRZ ;  /* 0x0000000000047805 */ /* 0x000fc6000001ff00 */
[----:B------:R-:W-:-:S04]  /*01d0*/  IMAD.IADD R0, R3, 0x1, -R0 ;  /* 0x0000000103007824 */ /* 0x000fc800078e0a00 */
[----:B------:R-:W2:Y:S01]  /*01e0*/  @!P0 LDG.E.EL.64 R14, desc[UR4][R16.64] ;  /* 0x00000004100e8981 */ /* 0x000ea2000c2e1b00 */
[----:B------:R-:W-:Y:S01]  /*01f0*/  CS2R R6, SRZ ;  /* 0x0000000000067805 */ /* 0x000fe2000001ff00 */
[----:B----4-:R-:W-:-:S05]  /*0200*/  IMAD.WIDE R18, R0, 0x8, R8 ;  /* 0x0000000800127825 */ /* 0x010fca00078e0208 */
[----:B------:R-:W3:Y:S01]  /*0210*/  @!P0 LDG.E.EL.128 R4, desc[UR4][R18.64] ;  /* 0x0000000412048981 */ /* 0x000ee2000c2e1d00 */
[----:B------:R-:W-:Y:S01]  /*0220*/  CS2R R8, SRZ ;  /* 0x0000000000087805 */ /* 0x000fe2000001ff00 */
[----:B-----5:R-:W-:-:S05]  /*0230*/  IMAD.WIDE R22, R0, 0x8, R22 ;  /* 0x0000000800167825 */ /* 0x020fca00078e0216 */
[----:B------:R-:W4:Y:S01]  /*0240*/  @!P0 LDG.E.EL.128 R8, desc[UR4][R22.64] ;  /* 0x0000000416088981 */ /* 0x000f22000c2e1d00 */
[----:B------:R-:W-:Y:S01]  /*0250*/  LOP3.LUT R2, R2, 0xfffffc00, RZ, 0xc0, !PT ;  /* 0xfffffc0002027812 */ /* 0x000fe200078ec0ff */
[----:B------:R-:W-:Y:S01]  /*0260*/  IMAD.MOV.U32 R24, RZ, RZ, RZ ;  /* 0x000000ffff187224 */ /* 0x000fe200078e00ff */
[----:B--2---:R-:W-:Y:S02]  /*0270*/  SEL R21, R15, RZ, !P0 ;  /* 0x000000ff0f157207 */ /* 0x004fe40004000000 */
[----:B------:R-:W-:Y:S02]  /*0280*/  SEL R17, R14, RZ, !P0 ;  /* 0x000000ff0e117207 */ /* 0x000fe40004000000 */
[----:B------:R-:W-:Y:S02]  /*0290*/  SHF.R.U32.HI R15, RZ, 0x1b, R21 ;  /* 0x0000001bff0f7819 */ /* 0x000fe40000011615 */
[----:B---3--:R-:W-:Y:S02]  /*02a0*/  SEL R20, R4, RZ, !P0 ;  /* 0x000000ff04147207 */ /* 0x008fe40004000000 */
[----:B------:R-:W-:-:S02]  /*02b0*/  LOP3.LUT R14, R15, 0x10, RZ, 0xc0, !PT ;  /* 0x000000100f0e7812 */ /* 0x000fc400078ec0ff */
[----:B------:R-:W-:Y:S02]  /*02c0*/  SEL R19, R5, RZ, !P0 ;  /* 0x000000ff05137207 */ /* 0x000fe40004000000 */
[----:B------:R-:W-:Y:S02]  /*02d0*/  IADD3 R4, P1, R14, R17, RZ ;  /* 0x000000110e047210 */ /* 0x000fe40007f3e0ff */
[----:B------:R-:W-:Y:S02]  /*02e0*/  SEL R7, R7, RZ, !P0 ;  /* 0x000000ff07077207 */ /* 0x000fe40004000000 */
[----:B------:R-:W-:Y:S01]  /*02f0*/  SHF.R.U32.HI R17, RZ, 0x19, R19 ;  /* 0x00000019ff117819 */ /* 0x000fe20000011613 */
[----:B------:R-:W-:Y:S01]  /*0300*/  IMAD.X R5, RZ, RZ, R21, P1 ;  /* 0x000000ffff057224 */ /* 0x000fe200008e0615 */
[----:B------:R-:W-:Y:S01]  /*0310*/  SEL R18, R6, RZ, !P0 ;  /* 0x000000ff06127207 */ /* 0x000fe20004000000 */
[----:B------:R-:W-:Y:S01]  /*0320*/  IMAD.SHL.U32 R21, R13, 0x100, RZ ;  /* 0x000001000d157824 */ /* 0x000fe200078e00ff */
[----:B------:R-:W-:-:S02]  /*0330*/  LEA R16, P2, R20, UR6, 0x2 ;  /* 0x0000000614107c11 */ /* 0x000fc4000f8410ff */
[C---:B------:R-:W-:Y:S01]  /*0340*/  SHF.L.U64.HI R5, R4.reuse, 0x6, R5 ;  /* 0x0000000604057819 */ /* 0x040fe20000010205 */
[----:B------:R-:W-:Y:S01]  /*0350*/  IMAD.SHL.U32 R4, R4, 0x40, RZ ;  /* 0x0000004004047824 */ /* 0x000fe200078e00ff */
[----:B------:R-:W-:Y:S02]  /*0360*/  SHF.R.U32.HI R15, RZ, 0x19, R7 ;  /* 0x00000019ff0f7819 */ /* 0x000fe40000011607 */
[----:B------:R-:W-:Y:S02]  /*0370*/  LOP3.LUT R17, R17, 0x40, RZ, 0xc0, !PT ;  /* 0x0000004011117812 */ /* 0x000fe400078ec0ff */
[----:B------:R-:W-:Y:S02]  /*0380*/  LEA R14, P1, R18, UR6, 0x2 ;  /* 0x00000006120e7c11 */ /* 0x000fe4000f8210ff */
[----:B------:R-:W-:Y:S02]  /*0390*/  LOP3.LUT R15, R15, 0x40, RZ, 0xc0, !PT ;  /* 0x000000400f0f7812 */ /* 0x000fe400078ec0ff */
[----:B------:R-:W-:-:S02]  /*03a0*/  LEA.HI.X R20, R20, UR7, R19, 0x2, P2 ;  /* 0x0000000714147c11 */ /* 0x000fc400090f1413 */
[----:B------:R-:W-:Y:S02]  /*03b0*/  IADD3 R16, P4, P3, R4, R16, R17 ;  /* 0x0000001004107210 */ /* 0x000fe40007b9e011 */
[----:B----4-:R-:W-:Y:S02]  /*03c0*/  SEL R19, R9, RZ, !P0 ;  /* 0x000000ff09137207 */ /* 0x010fe40004000000 */
[----:B------:R-:W-:Y:S02]  /*03d0*/  SEL R17, R11, RZ, !P0 ;  /* 0x000000ff0b117207 */ /* 0x000fe40004000000 */
[----:B------:R-:W-:Y:S01]  /*03e0*/  LEA.HI.X R18, R18, UR7, R7, 0x2, P1 ;  /* 0x0000000712127c11 */ /* 0x000fe200088f1407 */
[----:B------:R-:W-:Y:S01]  /*03f0*/  IMAD.HI R7, R3, 0x2aaaaaab, RZ ;  /* 0x2aaaaaab03077827 */ /* 0x000fe200078e02ff */
[----:B------:R-:W-:Y:S02]  /*0400*/  IADD3 R14, P2, P1, R4, R14, R15 ;  /* 0x0000000e040e7210 */ /* 0x000fe4000795e00f */
[----:B------:R-:W-:-:S02]  /*0410*/  SEL R8, R8, RZ, !P0 ;  /* 0x000000ff08087207 */ /* 0x000fc40004000000 */
[----:B------:R-:W-:Y:S02]  /*0420*/  SEL R22, R10, RZ, !P0 ;  /* 0x000000ff0a167207 */ /* 0x000fe40004000000 */
[----:B------:R-:W-:Y:S02]  /*0430*/  SHF.R.U32.HI R15, RZ, 0x19, R19 ;  /* 0x00000019ff0f7819 */ /* 0x000fe40000011613 */
[----:B------:R-:W-:Y:S02]  /*0440*/  SHF.R.U32.HI R9, RZ, 0x19, R17 ;  /* 0x00000019ff097819 */ /* 0x000fe40000011611 */
[----:B------:R-:W-:Y:S02]  /*0450*/  LEA R6, P5, R8, UR6, 0x2 ;  /* 0x0000000608067c11 */ /* 0x000fe4000f8a10ff */
[----:B------:R-:W-:Y:S02]  /*0460*/  LEA R11, P6, R22, UR6, 0x2 ;  /* 0x00000006160b7c11 */ /* 0x000fe4000f8c10ff */
[----:B------:R-:W-:-:S02]  /*0470*/  LOP3.LUT R15, R15, 0x40, RZ, 0xc0, !PT ;  /* 0x000000400f0f7812 */ /* 0x000fc400078ec0ff */
[----:B------:R-:W-:Y:S02]  /*0480*/  SHF.R.U32.HI R10, RZ, 0x1f, R7 ;  /* 0x0000001fff0a7819 */ /* 0x000fe40000011607 */
[----:B------:R-:W-:Y:S02]  /*0490*/  LOP3.LUT R9, R9, 0x40, RZ, 0xc0, !PT ;  /* 0x0000004009097812 */ /* 0x000fe400078ec0ff */
[----:B------:R-:W-:Y:S02]  /*04a0*/  LEA.HI.X R8, R8, UR7, R19, 0x2, P5 ;  /* 0x0000000708087c11 */ /* 0x000fe4000a8f1413 */
[----:B------:R-:W-:Y:S01]  /*04b0*/  LEA.HI.X R22, R22, UR7, R17, 0x2, P6 ;  /* 0x0000000716167c11 */ /* 0x000fe2000b0f1411 */
[----:B------:R-:W-:Y:S01]  /*04c0*/  ULDC.64 UR6, c[0x0][0x248] ;  /* 0x0000920000067ab9 */ /* 0x000fe20000000a00 */
[----:B------:R-:W-:Y:S02]  /*04d0*/  IADD3 R6, P5, P6, R4, R6, R15 ;  /* 0x0000000604067210 */ /* 0x000fe40007ebe00f */
[----:B------:R-:W-:-:S02]  /*04e0*/  IADD3.X R17, R5, R20, RZ, P4, P3 ;  /* 0x0000001405117210 */ /* 0x000fc400027e64ff */
[----:B------:R-:W-:Y:S02]  /*04f0*/  IADD3 R4, P3, P4, R4, R11, R9 ;  /* 0x0000000b04047210 */ /* 0x000fe40007c7e009 */
[----:B------:R-:W-:Y:S01]  /*0500*/  LEA.HI.SX32 R20, R7, R10, 0x14 ;  /* 0x0000000a07147211 */ /* 0x000fe200078fa2ff */
[----:B------:R-:W-:Y:S01]  /*0510*/  IMAD.WIDE R16, R21, 0x4, R16 ;  /* 0x0000000415107825 */ /* 0x000fe200078e0210 */
[----:B------:R-:W1:Y:S01]  /*0520*/  LDC.64 R10, c[0x0][0x210] ;  /* 0x00008400ff0a7b82 */ /* 0x000e620000000a00 */
[C---:B------:R-:W-:Y:S02]  /*0530*/  IADD3.X R7, R5.reuse, R8, RZ, P5, P6 ;  /* 0x0000000805077210 */ /* 0x040fe40002fec4ff */
[C---:B------:R-:W-:Y:S01]  /*0540*/  IADD3.X R15, R5.reuse, R18, RZ, P2, P1 ;  /* 0x00000012050f7210 */ /* 0x040fe200017e24ff */
[C---:B------:R-:W-:Y:S01]  /*0550*/  IMAD R19, R20.reuse, 0xc00, RZ ;  /* 0x00000c0014137824 */ /* 0x040fe200078e02ff */
[----:B------:R-:W-:Y:S01]  /*0560*/  IADD3.X R5, R5, R22, RZ, P3, P4 ;  /* 0x0000001605057210 */ /* 0x000fe20001fe84ff */
[----:B------:R-:W-:-:S02]  /*0570*/  IMAD R25, R20, -0x6000, R3 ;  /* 0xffffa00014197824 */ /* 0x000fc400078e0203 */
[----:B------:R-:W2:Y:S01]  /*0580*/  LDC.64 R8, c[0x0][0x238] ;  /* 0x00008e00ff087b82 */ /* 0x000ea20000000a00 */
[----:B------:R-:W-:Y:S02]  /*0590*/  IMAD R20, R20, 0x3000, RZ ;  /* 0x0000300014147824 */ /* 0x000fe400078e02ff */
[----:B------:R-:W-:-:S04]  /*05a0*/  IMAD.WIDE R14, R21, 0x4, R14 ;  /* 0x00000004150e7825 */ /* 0x000fc800078e020e */
[C---:B------:R-:W-:Y:S01]  /*05b0*/  IMAD.WIDE R6, R21.reuse, 0x4, R6 ;  /* 0x0000000415067825 */ /* 0x040fe200078e0206 */
[----:B------:R-:W3:Y:S03]  /*05c0*/  LDC.64 R22, c[0x0][0x240] ;  /* 0x00009000ff167b82 */ /* 0x000ee60000000a00 */
[----:B------:R-:W-:-:S04]  /*05d0*/  IMAD.WIDE R4, R21, 0x4, R4 ;  /* 0x0000000415047825 */ /* 0x000fc800078e0204 */
[----:B------:R-:W-:Y:S02]  /*05e0*/  IMAD.MOV.U32 R18, RZ, RZ, RZ ;  /* 0x000000ffff127224 */ /* 0x000fe400078e00ff */
[----:B------:R-:W-:Y:S02]  /*05f0*/  IMAD.IADD R25, R25, 0x1, R20 ;  /* 0x0000000119197824 */ /* 0x000fe400078e0214 */
[----:B------:R-:W-:Y:S01]  /*0600*/  IMAD.WIDE R16, R19, 0x4, R16 ;  /* 0x0000000413107825 */ /* 0x000fe200078e0210 */
[----:B------:R-:W-:-:S03]  /*0610*/  ISETP.GT.AND P1, PT, R13, 0xb, PT ;  /* 0x0000000b0d00780c */ /* 0x000fc60003f24270 */
[C---:B------:R-:W-:Y:S01]  /*0620*/  IMAD.WIDE R14, R19.reuse, 0x4, R14 ;  /* 0x00000004130e7825 */ /* 0x040fe200078e020e */
[----:B------:R2:W4:Y:S03]  /*0630*/  @!P0 LDG.E.EL R18, desc[UR4][R16.64] ;  /* 0x0000000410128981 */ /* 0x000526000c2e1900 */
[----:B------:R-:W-:-:S04]  /*0640*/  IMAD.WIDE R6, R19, 0x4, R6 ;  /* 0x0000000413067825 */ /* 0x000fc800078e0206 */
[----:B------:R-:W-:Y:S01]  /*0650*/  IMAD.WIDE R4, R19, 0x4, R4 ;  /* 0x0000000413047825 */ /* 0x000fe200078e0204 */
[----:B------:R-:W5:Y:S03]  /*0660*/  @!P0 LDG.E.EL R24, desc[UR4][R6.64] ;  /* 0x0000000406188981 */ /* 0x000f66000c2e1900 */
[----:B------:R-:W-:Y:S02]  /*0670*/  IMAD.MOV.U32 R21, RZ, RZ, RZ ;  /* 0x000000ffff157224 */ /* 0x000fe400078e00ff */
[----:B------:R-:W-:Y:S02]  /*0680*/  IMAD.MOV.U32 R19, RZ, RZ, RZ ;  /* 0x000000ffff137224 */ /* 0x000fe400078e00ff */
[----:B-1----:R-:W-:Y:S02]  /*0690*/  IMAD.WIDE R10, R25, 0x4, R10 ;  /* 0x00000004190a7825 */ /* 0x002fe400078e020a */
[----:B------:R-:W5:Y:S02]  /*06a0*/  @!P0 LDG.E.EL R21, desc[UR4][R14.64] ;  /* 0x000000040e158981 */ /* 0x000f64000c2e1900 */
[----:B------:R-:W-:-:S02]  /*06b0*/  IMAD.IADD R25, R3, 0x1, -R2 ;  /* 0x0000000103197824 */ /* 0x000fc400078e0a02 */
[----:B------:R-:W-:Y:S02]  /*06c0*/  IMAD.SHL.U32 R13, R13, 0x400, RZ ;  /* 0x000004000d0d7824 */ /* 0x000fe400078e00ff */
[----:B--2---:R-:W-:Y:S01]  /*06d0*/  IMAD.WIDE R16, R0, 0x4, R8 ;  /* 0x0000000400107825 */ /* 0x004fe200078e0208 */
[----:B------:R-:W-:Y:S02]  /*06e0*/  CS2R R8, SRZ ;  /* 0x0000000000087805 */ /* 0x000fe4000001ff00 */
[--C-:B------:R-:W-:Y:S01]  /*06f0*/  SHF.R.S32.HI R2, RZ, 0x1f, R20.reuse ;  /* 0x0000001fff027819 */ /* 0x100fe20000011414 */
[----:B------:R1:W2:Y:S01]  /*0700*/  @!P0 LDG.E.EL R19, desc[UR4][R4.64] ;  /* 0x0000000404138981 */ /* 0x0002a2000c2e1900 */
[----:B------:R-:W-:Y:S02]  /*0710*/  IADD3 R20, P2, P3, R13, R25, R20 ;  /* 0x000000190d147210 */ /* 0x000fe40007b5e014 */
[----:B------:R-:W-:Y:S01]  /*0720*/  SHF.R.S32.HI R25, RZ, 0x1f, R25 ;  /* 0x0000001fff197819 */ /* 0x000fe20000011419 */
[----:B------:R4:W2:Y:S01]  /*0730*/  @!P0 LDG.E.EL.64 R8, desc[UR4][R16.64] ;  /* 0x0000000410088981 */ /* 0x0008a2000c2e1b00 */
[----:B------:R-:W-:Y:S01]  /*0740*/  SHF.R.S32.HI R13, RZ, 0x1f, R13 ;  /* 0x0000001fff0d7819 */ /* 0x000fe2000001140d */
[----:B------:R-:W-:Y:S01]  /*0750*/  IMAD.MOV.U32 R0, RZ, RZ, RZ ;  /* 0x000000ffff007224 */ /* 0x000fe200078e00ff */
[----:B-1----:R-:W-:-:S02]  /*0760*/  CS2R R4, SRZ ;  /* 0x0000000000047805 */ /* 0x002fc4000001ff00 */
[----:B------:R-:W-:Y:S01]  /*0770*/  IADD3.X R13, R13, R25, R2, P2, P3 ;  /* 0x000000190d0d7210 */ /* 0x000fe200017e6402 */
[----:B------:R-:W-:Y:S02]  /*0780*/  IMAD.MOV.U32 R2, RZ, RZ, RZ ;  /* 0x000000ffff027224 */ /* 0x000fe400078e00ff */
[----:B---3--:R-:W-:Y:S01]  /*0790*/  IMAD.WIDE R22, R12, 0x4, R22 ;  /* 0x000000040c167825 */ /* 0x008fe200078e0216 */
[C---:B------:R-:W-:Y:S01]  /*07a0*/  LEA R14, P2, R20.reuse, UR6, 0x2 ;  /* 0x00000006140e7c11 */ /* 0x040fe2000f8410ff */
[----:B------:R1:W3:Y:S01]  /*07b0*/  @!P0 LDG.E.64 R4, desc[UR4][R10.64] ;  /* 0x000000040a048981 */ /* 0x0002e2000c1e1b00 */
[----:B------:R-:W-:Y:S02]  /*07c0*/  CS2R R6, SRZ ;  /* 0x0000000000067805 */ /* 0x000fe4000001ff00 */
[----:B------:R-:W-:Y:S01]  /*07d0*/  LEA.HI.X R15, R20, UR7, R13, 0x2, P2 ;  /* 0x00000007140f7c11 */ /* 0x000fe200090f140d */
[----:B------:R-:W3:Y:S01]  /*07e0*/  @!P0 LDG.E.EL R0, desc[UR4][R22.64] ;  /* 0x0000000416008981 */ /* 0x000ee2000c2e1900 */
[----:B------:R-:W1:Y:S03]  /*07f0*/  LDC.64 R12, c[0x0][0x250] ;  /* 0x00009400ff0c7b82 */ /* 0x000e660000000a00 */
[----:B------:R-:W3:Y:S04]  /*0800*/  @!P0 LDG.E.EL R2, desc[UR4][R22.64] ;  /* 0x0000000416028981 */ /* 0x000ee8000c2e1900 */
[----:B------:R-:W3:Y:S01]  /*0810*/  @P1 LDG.E.64 R6, desc[UR4][R14.64+-0xc000] ;  /* 0xff4000040e061981 */ /* 0x000ee2000c1e1b00 */
[----:B-1----:R-:W-:Y:S01]  /*0820*/  IMAD.WIDE R12, R3, 0x4, R12 ;  /* 0x00000004030c7825 */ /* 0x002fe200078e020c */
[----:B----4-:R-:W-:-:S02]  /*0830*/  SEL R17, R18, RZ, !P0 ;  /* 0x000000ff12117207 */ /* 0x010fc40004000000 */
[----:B-----5:R-:W-:Y:S02]  /*0840*/  SEL R24, R24, RZ, !P0 ;  /* 0x000000ff18187207 */ /* 0x020fe40004000000 */
[----:B------:R-:W-:-:S03]  /*0850*/  SEL R10, R21, RZ, !P0 ;  /* 0x000000ff150a7207 */ /* 0x000fc60004000000 */
[----:B------:R-:W-:Y:S01]  /*0860*/  FADD R24, -R17, R24 ;  /* 0x0000001811187221 */ /* 0x000fe20000000100 */
[----:B--2---:R-:W-:Y:S02]  /*0870*/  SEL R19, R19, RZ, !P0 ;  /* 0x000000ff13137207 */ /* 0x004fe40004000000 */
[----:B------:R-:W-:-:S03]  /*0880*/  SEL R8, R8, RZ, !P0 ;  /* 0x000000ff08087207 */ /* 0x000fc60004000000 */
[----:B------:R-:W-:Y:S01]  /*0890*/  FADD R19, -R10, R19 ;  /* 0x000000130a137221 */ /* 0x000fe20000000100 */
[----:B------:R-:W-:Y:S01]  /*08a0*/  SEL R9, R9, RZ, !P0 ;  /* 0x000000ff09097207 */ /* 0x000fe20004000000 */
[----:B------:R-:W-:-:S04]  /*08b0*/  FFMA R8, R24, R8, R17 ;  /* 0x0000000818087223 */ /* 0x000fc80000000011 */
[----:B------:R-:W-:Y:S01]  /*08c0*/  FFMA R9, R19, R9, R10 ;  /* 0x0000000913097223 */ /* 0x000fe2000000000a */
[----:B---3--:R-:W-:Y:S02]  /*08d0*/  SEL R11, R4, RZ, !P0 ;  /* 0x000000ff040b7207 */ /* 0x008fe40004000000 */
[----:B------:R-:W-:Y:S02]  /*08e0*/  SEL R5, R5, RZ, !P0 ;  /* 0x000000ff05057207 */ /* 0x000fe40004000000 */
[----:B------:R-:W-:Y:S01]  /*08f0*/  SEL R4, R0, RZ, !P0 ;  /* 0x000000ff00047207 */ /* 0x000fe20004000000 */
[----:B------:R-:W-:Y:S02]  /*0900*/  FADD R8, -R11, R8 ;  /* 0x000000080b087221 */ /* 0x000fe40000000100 */
[----:B------:R-:W-:Y:S01]  /*0910*/  FADD R0, -R5, R9 ;  /* 0x0000000905007221 */ /* 0x000fe20000000100 */
[----:B------:R-:W-:Y:S01]  /*0920*/  SEL R2, R2, RZ, !P0 ;  /* 0x000000ff02027207 */ /* 0x000fe20004000000 */
[----:B------:R-:W-:Y:S01]  /*0930*/  FFMA R4, R8, R4, R11 ;  /* 0x0000000408047223 */ /* 0x000fe2000000000b */
[----:B------:R-:W-:-:S03]  /*0940*/  @P0 SEL R4, R6, RZ, P1 ;  /* 0x000000ff06040207 */ /* 0x000fc60000800000 */
[----:B------:R-:W-:Y:S01]  /*0950*/  FFMA R5, R0, R2, R5 ;  /* 0x0000000200057223 */ /* 0x000fe20000000005 */
[----:B------:R-:W-:-:S05]  /*0960*/  @P0 SEL R5, R7, RZ, P1 ;  /* 0x000000ff07050207 */ /* 0x000fca0000800000 */
[----:B------:R-:W-:Y:S01]  /*0970*/  STG.E.64 desc[UR4][R12.64], R4 ;  /* 0x000000040c007986 */ /* 0x000fe2000c101b04 */
[----:B------:R-:W-:Y:S05]  /*0980*/  EXIT ;  /* 0x000000000000794d */ /* 0x000fea0003800000 */
.L_x_0:
[----:B------:R-:W-:-:S00]  /*0990*/  BRA `(.L_x_0) ;  /* 0xfffffffc00fc7947 */ /* 0x000fc0000383ffff */
[----:B------:R-:W-:-:S00]  /*09a0*/  NOP ;  /* 0x0000000000007918 */ /* 0x000fc00000000000 */
        /* <DEDUP_REMOVED lines=13> */
.L_x_1:


//--------------------- .nv.constant0.triton_poi_fused_cat_19 --------------------------
	.section	.nv.constant0.triton_poi_fused_cat_19,"a",@progbits
	.sectionflags	@""
	.align	4
.nv.constant0.triton_poi_fused_cat_19:
	.zero		604
